	.headerflags	@"EF_CUDA_TEXMODE_UNIFIED EF_CUDA_64BIT_ADDRESS EF_CUDA_ACCELERATORS EF_CUDA_SM90 EF_CUDA_VIRTUAL_SM(EF_CUDA_SM90)"
	.elftype	@"ET_EXEC"


//--------------------- .nv.info                  --------------------------
	.section	.nv.info,"",@"SHT_CUDA_INFO"
	.align	4


	//----- nvinfo : EIATTR_REGCOUNT
	.align		4
        /*0000*/ 	.byte	0x04, 0x2f
        /*0002*/ 	.short	(.L_3 - .L_2)
	.align		4
.L_2:
        /*0004*/ 	.word	index@(triton_poi_fused__native_batch_norm_legit_no_training_37)
        /*0008*/ 	.word	0x00000021


	//----- nvinfo : EIATTR_MIN_STACK_SIZE
	.align		4
.L_3:
        /*000c*/ 	.byte	0x04, 0x12
        /*000e*/ 	.short	(.L_5 - .L_4)
	.align		4
.L_4:
        /*0010*/ 	.word	index@(triton_poi_fused__native_batch_norm_legit_no_training_37)
        /*0014*/ 	.word	0x00000000


	//----- nvinfo : EIATTR_FRAME_SIZE
	.align		4
.L_5:
        /*0018*/ 	.byte	0x04, 0x11
        /*001a*/ 	.short	(.L_7 - .L_6)
	.align		4
.L_6:
        /*001c*/ 	.word	index@(triton_poi_fused__native_batch_norm_legit_no_training_37)
        /*0020*/ 	.word	0x00000000


	//----- nvinfo : EIATTR_MIN_STACK_SIZE
	.align		4
.L_7:
        /*0024*/ 	.byte	0x04, 0x12
        /*0026*/ 	.short	(.L_9 - .L_8)
	.align		4
.L_8:
        /*0028*/ 	.word	index@(triton_poi_fused__native_batch_norm_legit_no_training_37)
        /*002c*/ 	.word	0x00000000
.L_9:


//--------------------- .nv.info.triton_poi_fused__native_batch_norm_legit_no_training_37 --------------------------
	.section	.nv.info.triton_poi_fused__native_batch_norm_legit_no_training_37,"",@"SHT_CUDA_INFO"
	.sectionflags	@""
	.align	4


	//----- nvinfo : EIATTR_CUDA_API_VERSION
	.align		4
        /*0000*/ 	.byte	0x04, 0x37
        /*0002*/ 	.short	(.L_11 - .L_10)
.L_10:
        /*0004*/ 	.word	0x0000007c


	//----- nvinfo : EIATTR_KPARAM_INFO
	.align		4
.L_11:
        /*0008*/ 	.byte	0x04, 0x17
        /*000a*/ 	.short	(.L_13 - .L_12)
.L_12:
        /*000c*/ 	.word	0x00000000
        /*0010*/ 	.short	0x0006
        /*0012*/ 	.short	0x0030
        /*0014*/ 	.byte	0x00, 0xf0, 0x11, 0x00


	//----- nvinfo : EIATTR_KPARAM_INFO
	.align		4
.L_13:
        /*0018*/ 	.byte	0x04, 0x17
        /*001a*/ 	.short	(.L_15 - .L_14)
.L_14:
        /*001c*/ 	.word	0x00000000
        /*0020*/ 	.short	0x0005
        /*0022*/ 	.short	0x0028
        /*0024*/ 	.byte	0x00, 0xf4, 0x21, 0x00


	//----- nvinfo : EIATTR_KPARAM_INFO
	.align		4
.L_15:
        /*0028*/ 	.byte	0x04, 0x17
        /*002a*/ 	.short	(.L_17 - .L_16)
.L_16:
        /*002c*/ 	.word	0x00000000
        /*0030*/ 	.short	0x0004
        /*0032*/ 	.short	0x0020
        /*0034*/ 	.byte	0x00, 0xf4, 0x21, 0x00


	//----- nvinfo : EIATTR_KPARAM_INFO
	.align		4
.L_17:
        /*0038*/ 	.byte	0x04, 0x17
        /*003a*/ 	.short	(.L_19 - .L_18)
.L_18:
        /*003c*/ 	.word	0x00000000
        /*0040*/ 	.short	0x0003
        /*0042*/ 	.short	0x0018
        /*0044*/ 	.byte	0x00, 0xf4, 0x21, 0x00


	//----- nvinfo : EIATTR_KPARAM_INFO
	.align		4
.L_19:
        /*0048*/ 	.byte	0x04, 0x17
        /*004a*/ 	.short	(.L_21 - .L_20)
.L_20:
        /*004c*/ 	.word	0x00000000
        /*0050*/ 	.short	0x0002
        /*0052*/ 	.short	0x0010
        /*0054*/ 	.byte	0x00, 0xf4, 0x21, 0x00


	//----- nvinfo : EIATTR_KPARAM_INFO
	.align		4
.L_21:
        /*0058*/ 	.byte	0x04, 0x17
        /*005a*/ 	.short	(.L_23 - .L_22)
.L_22:
        /*005c*/ 	.word	0x00000000
        /*0060*/ 	.short	0x0001
        /*0062*/ 	.short	0x0008
        /*0064*/ 	.byte	0x00, 0xf4, 0x21, 0x00


	//----- nvinfo : EIATTR_KPARAM_INFO
	.align		4
.L_23:
        /*0068*/ 	.byte	0x04, 0x17
        /*006a*/ 	.short	(.L_25 - .L_24)
.L_24:
        /*006c*/ 	.word	0x00000000
        /*0070*/ 	.short	0x0000
        /*0072*/ 	.short	0x0000
        /*0074*/ 	.byte	0x00, 0xf4, 0x21, 0x00


	//----- nvinfo : EIATTR_SPARSE_MMA_MASK
	.align		4
.L_25:
        /*0078*/ 	.byte	0x03, 0x50
        /*007a*/ 	.short	0x0000


	//----- nvinfo : EIATTR_MAXREG_COUNT
	.align		4
        /*007c*/ 	.byte	0x03, 0x1b
        /*007e*/ 	.short	0x00ff


	//----- nvinfo : EIATTR_EXIT_INSTR_OFFSETS
	.align		4
        /*0080*/ 	.byte	0x04, 0x1c
        /*0082*/ 	.short	(.L_27 - .L_26)


	//   ....[0]....
.L_26:
        /*0084*/ 	.word	0x00000950


	//----- nvinfo : EIATTR_REQNTID
	.align		4
.L_27:
        /*0088*/ 	.byte	0x04, 0x10
        /*008a*/ 	.short	(.L_29 - .L_28)
.L_28:
        /*008c*/ 	.word	0x00000080
        /*0090*/ 	.word	0x00000001
        /*0094*/ 	.word	0x00000001


	//----- nvinfo : EIATTR_CBANK_PARAM_SIZE
	.align		4
.L_29:
        /*0098*/ 	.byte	0x03, 0x19
        /*009a*/ 	.short	0x0034


	//----- nvinfo : EIATTR_PARAM_CBANK
	.align		4
        /*009c*/ 	.byte	0x04, 0x0a
        /*009e*/ 	.short	(.L_31 - .L_30)
	.align		4
.L_30:
        /*00a0*/ 	.word	index@(.nv.constant0.triton_poi_fused__native_batch_norm_legit_no_training_37)
        /*00a4*/ 	.short	0x0210
        /*00a6*/ 	.short	0x0034


	//----- nvinfo : EIATTR_SW_WAR
	.align		4
.L_31:
        /*00a8*/ 	.byte	0x04, 0x36
        /*00aa*/ 	.short	(.L_33 - .L_32)
.L_32:
        /*00ac*/ 	.word	0x00000008
.L_33:


//--------------------- .nv.callgraph             --------------------------
	.section	.nv.callgraph,"",@"SHT_CUDA_CALLGRAPH"
	.align	4
	.sectionentsize	8
	.align		4
        /*0000*/ 	.word	0x00000000
	.align		4
        /*0004*/ 	.word	0xffffffff
	.align		4
        /*0008*/ 	.word	0x00000000
	.align		4
        /*000c*/ 	.word	0xfffffffe
	.align		4
        /*0010*/ 	.word	0x00000000
	.align		4
        /*0014*/ 	.word	0xfffffffd
	.align		4
        /*0018*/ 	.word	0x00000000
	.align		4
        /*001c*/ 	.word	0xfffffffc


//--------------------- .nv.constant4             --------------------------
	.section	.nv.constant4,"a",@progbits
	.align	8
	.align		8
.nv.constant4:
        /*0000*/ 	.dword	_$_str
	.align		8
        /*0008*/ 	.dword	_$_str_$_2


//--------------------- .text.triton_poi_fused__native_batch_norm_legit_no_training_37 --------------------------
	.section	.text.triton_poi_fused__native_batch_norm_legit_no_training_37,"ax",@progbits
	.align	128
        .global         triton_poi_fused__native_batch_norm_legit_no_training_37
        .type           triton_poi_fused__native_batch_norm_legit_no_training_37,@function
        .size           triton_poi_fused__native_batch_norm_legit_no_training_37,(.L_x_1 - triton_poi_fused__native_batch_norm_legit_no_training_37)
        .other          triton_poi_fused__native_batch_norm_legit_no_training_37,@"STO_CUDA_ENTRY STV_DEFAULT"
triton_poi_fused__native_batch_norm_legit_no_training_37:
.text.triton_poi_fused__native_batch_norm_legit_no_training_37:
[----:B------:R-:W-:Y:S01]  /*0000*/  LDC R1, c[0x0][0x28] ;  /* 0x00000a00ff017b82 */ /* 0x000fe20000000800 */
[----:B------:R-:W1:Y:S07]  /*0010*/  S2R R0, SR_TID.X ;  /* 0x0000000000007919 */ /* 0x000e6e0000002100 */
[----:B------:R-:W2:Y:S01]  /*0020*/  LDC.64 R24, c[0x0][0x218] ;  /* 0x00008600ff187b82 */ /* 0x000ea20000000a00 */
[----:B------:R-:W-:Y:S01]  /*0030*/  ULDC.64 UR4, c[0x0][0x208] ;  /* 0x0000820000047ab9 */ /* 0x000fe20000000a00 */
[----:B------:R-:W3:Y:S06]  /*0040*/  S2R R3, SR_CTAID.X ;  /* 0x0000000000037919 */ /* 0x000eec0000002500 */
[----:B------:R-:W4:Y:S08]  /*0050*/  LDC.64 R20, c[0x0][0x210] ;  /* 0x00008400ff147b82 */ /* 0x000f300000000a00 */
[----:B------:R-:W5:Y:S01]  /*0060*/  LDC.64 R16, c[0x0][0x220] ;  /* 0x00008800ff107b82 */ /* 0x000f620000000a00 */
[----:B-1----:R-:W-:-:S04]  /*0070*/  SHF.L.U32 R0, R0, 0x2, RZ ;  /* 0x0000000200007819 */ /* 0x002fc800000006ff */
[----:B------:R-:W-:-:S04]  /*0080*/  LOP3.LUT R0, R0, 0x1fc, RZ, 0xc0, !PT ;  /* 0x000001fc00007812 */ /* 0x000fc800078ec0ff */
[----:B---3--:R-:W-:-:S05]  /*0090*/  LEA R0, R3, R0, 0xa ;  /* 0x0000000003007211 */ /* 0x008fca00078e50ff */
[----:B------:R-:W-:-:S04]  /*00a0*/  IMAD.HI R2, R0, 0x66666667, RZ ;  /* 0x6666666700027827 */ /* 0x000fc800078e02ff */
[----:B----4-:R-:W-:Y:S01]  /*00b0*/  IMAD.WIDE R20, R0, 0x4, R20 ;  /* 0x0000000400147825 */ /* 0x010fe200078e0214 */
[----:B------:R-:W-:-:S04]  /*00c0*/  SHF.R.U32.HI R3, RZ, 0x1f, R2 ;  /* 0x0000001fff037819 */ /* 0x000fc80000011602 */
[----:B------:R-:W-:Y:S01]  /*00d0*/  LEA.HI.SX32 R3, R2, R3, 0x19 ;  /* 0x0000000302037211 */ /* 0x000fe200078fcaff */
[----:B------:R-:W3:Y:S04]  /*00e0*/  LDG.E.128 R4, desc[UR4][R20.64] ;  /* 0x0000000414047981 */ /* 0x000ee8000c1e1d00 */
[----:B------:R-:W-:-:S04]  /*00f0*/  IMAD R3, R3, -0x140, R0 ;  /* 0xfffffec003037824 */ /* 0x000fc800078e0200 */
[C---:B--2---:R-:W-:Y:S01]  /*0100*/  IMAD.WIDE R8, R3.reuse, 0x4, R24 ;  /* 0x0000000403087825 */ /* 0x044fe200078e0218 */
[----:B------:R-:W-:Y:S01]  /*0110*/  IADD3 R2, R0, 0x200, RZ ;  /* 0x0000020000027810 */ /* 0x000fe20007ffe0ff */
[----:B------:R-:W2:Y:S02]  /*0120*/  LDG.E.128 R20, desc[UR4][R20.64+0x800] ;  /* 0x0008000414147981 */ /* 0x000ea4000c1e1d00 */
[----:B-----5:R-:W-:Y:S02]  /*0130*/  IMAD.WIDE R12, R3, 0x4, R16 ;  /* 0x00000004030c7825 */ /* 0x020fe400078e0210 */
[----:B------:R-:W3:Y:S04]  /*0140*/  LDG.E.EL.128 R8, desc[UR4][R8.64] ;  /* 0x0000000408087981 */ /* 0x000ee8000c2e1d00 */
[----:B------:R-:W4:Y:S01]  /*0150*/  LDG.E.EL.128 R12, desc[UR4][R12.64] ;  /* 0x000000040c0c7981 */ /* 0x000f22000c2e1d00 */
[----:B------:R-:W-:-:S05]  /*0160*/  IMAD.HI R18, R2, 0x66666667, RZ ;  /* 0x6666666702127827 */ /* 0x000fca00078e02ff */
[----:B------:R-:W-:-:S04]  /*0170*/  SHF.R.U32.HI R19, RZ, 0x1f, R18 ;  /* 0x0000001fff137819 */ /* 0x000fc80000011612 */
[----:B------:R-:W-:-:S05]  /*0180*/  LEA.HI.SX32 R19, R18, R19, 0x19 ;  /* 0x0000001312137211 */ /* 0x000fca00078fcaff */
[----:B------:R-:W-:-:S04]  /*0190*/  IMAD R2, R19, -0x140, R2 ;  /* 0xfffffec013027824 */ /* 0x000fc800078e0202 */
[----:B------:R-:W-:-:S06]  /*01a0*/  IMAD.WIDE R16, R2, 0x4, R16 ;  /* 0x0000000402107825 */ /* 0x000fcc00078e0210 */
[----:B------:R-:W5:Y:S01]  /*01b0*/  LDG.E.EL.128 R16, desc[UR4][R16.64] ;  /* 0x0000000410107981 */ /* 0x000f62000c2e1d00 */
[----:B------:R-:W-:-:S06]  /*01c0*/  IMAD.WIDE R24, R2, 0x4, R24 ;  /* 0x0000000402187825 */ /* 0x000fcc00078e0218 */
[----:B------:R-:W2:Y:S01]  /*01d0*/  LDG.E.EL.128 R24, desc[UR4][R24.64] ;  /* 0x0000000418187981 */ /* 0x000ea2000c2e1d00 */
[----:B---3--:R-:W-:Y:S01]  /*01e0*/  FADD R7, R7, -R11 ;  /* 0x8000000b07077221 */ /* 0x008fe20000000000 */
[----:B----4-:R-:W-:Y:S01]  /*01f0*/  FADD R11, R13, 9.9999997473787516356e-06 ;  /* 0x3727c5ac0d0b7421 */ /* 0x010fe20000000000 */
[----:B------:R-:W-:-:S05]  /*0200*/  FADD R28, R12, 9.9999997473787516356e-06 ;  /* 0x3727c5ac0c1c7421 */ /* 0x000fca0000000000 */
[----:B------:R-:W1:Y:S01]  /*0210*/  MUFU.SQRT R11, R11 ;  /* 0x0000000b000b7308 */ /* 0x000e620000002000 */
[----:B------:R-:W-:-:S07]  /*0220*/  FADD R12, R14, 9.9999997473787516356e-06 ;  /* 0x3727c5ac0e0c7421 */ /* 0x000fce0000000000 */
[----:B------:R-:W3:Y:S01]  /*0230*/  MUFU.SQRT R28, R28 ;  /* 0x0000001c001c7308 */ /* 0x000ee20000002000 */
[----:B-1----:R-:W-:-:S07]  /*0240*/  FSETP.GT.AND P4, PT, R11, 8.50705917302346158658e+37, PT ;  /* 0x7e8000000b00780b */ /* 0x002fce0003f84000 */
[----:B------:R-:W1:Y:S01]  /*0250*/  MUFU.SQRT R12, R12 ;  /* 0x0000000c000c7308 */ /* 0x000e620000002000 */
[----:B------:R-:W-:Y:S01]  /*0260*/  FSETP.GEU.AND P0, PT, R11, 1.175494350822287508e-38, PT ;  /* 0x008000000b00780b */ /* 0x000fe20003f0e000 */
[----:B------:R-:W-:Y:S01]  /*0270*/  FADD R15, R15, 9.9999997473787516356e-06 ;  /* 0x3727c5ac0f0f7421 */ /* 0x000fe20000000000 */
[----:B-----5:R-:W-:Y:S01]  /*0280*/  FADD R16, R16, 9.9999997473787516356e-06 ;  /* 0x3727c5ac10107421 */ /* 0x020fe20000000000 */
[----:B---3--:R-:W-:-:S04]  /*0290*/  FSETP.GT.AND P3, PT, R28, 8.50705917302346158658e+37, PT ;  /* 0x7e8000001c00780b */ /* 0x008fc80003f64000 */
[----:B------:R-:W3:Y:S01]  /*02a0*/  MUFU.SQRT R13, R15 ;  /* 0x0000000f000d7308 */ /* 0x000ee20000002000 */
[----:B------:R-:W-:Y:S01]  /*02b0*/  FSETP.GEU.AND P5, PT, R28, 1.175494350822287508e-38, PT ;  /* 0x008000001c00780b */ /* 0x000fe20003fae000 */
[----:B------:R-:W-:Y:S01]  /*02c0*/  @P4 FMUL R11, R11, 0.25 ;  /* 0x3e8000000b0b4820 */ /* 0x000fe20000400000 */
[----:B------:R-:W-:Y:S01]  /*02d0*/  FADD R6, R6, -R10 ;  /* 0x8000000a06067221 */ /* 0x000fe20000000000 */
[----:B------:R-:W-:Y:S01]  /*02e0*/  FADD R18, R18, 9.9999997473787516356e-06 ;  /* 0x3727c5ac12127421 */ /* 0x000fe20000000000 */
[----:B-1----:R-:W-:-:S03]  /*02f0*/  FSETP.GT.AND P6, PT, R12, 8.50705917302346158658e+37, PT ;  /* 0x7e8000000c00780b */ /* 0x002fc60003fc4000 */
[----:B------:R1:W4:Y:S01]  /*0300*/  MUFU.SQRT R10, R16 ;  /* 0x00000010000a7308 */ /* 0x0003220000002000 */
[----:B------:R-:W-:Y:S01]  /*0310*/  @!P0 FMUL R11, R11, 16777216 ;  /* 0x4b8000000b0b8820 */ /* 0x000fe20000400000 */
[----:B------:R-:W-:Y:S01]  /*0320*/  FADD R17, R17, 9.9999997473787516356e-06 ;  /* 0x3727c5ac11117421 */ /* 0x000fe20000000000 */
[----:B------:R-:W-:Y:S01]  /*0330*/  FADD R8, R4, -R8 ;  /* 0x8000000804087221 */ /* 0x000fe20000000000 */
[----:B------:R-:W-:Y:S01]  /*0340*/  FSETP.GEU.AND P1, PT, R12, 1.175494350822287508e-38, PT ;  /* 0x008000000c00780b */ /* 0x000fe20003f2e000 */
[----:B-1----:R-:W-:-:S03]  /*0350*/  HFMA2.MMA R16, -RZ, RZ, 1.625, 0 ;  /* 0x3e800000ff107435 */ /* 0x002fc600000001ff */
[----:B------:R1:W5:Y:S01]  /*0360*/  MUFU.SQRT R4, R18 ;  /* 0x0000001200047308 */ /* 0x0003620000002000 */
[----:B------:R-:W-:Y:S01]  /*0370*/  @P3 FMUL R28, R28, 0.25 ;  /* 0x3e8000001c1c3820 */ /* 0x000fe20000400000 */
[----:B---3--:R-:W-:Y:S01]  /*0380*/  FSETP.GT.AND P2, PT, R13, 8.50705917302346158658e+37, PT ;  /* 0x7e8000000d00780b */ /* 0x008fe20003f44000 */
[----:B--2---:R-:W-:-:S05]  /*0390*/  FADD R24, R20, -R24 ;  /* 0x8000001814187221 */ /* 0x004fca0000000000 */
[----:B------:R2:W3:Y:S01]  /*03a0*/  MUFU.SQRT R14, R17 ;  /* 0x00000011000e7308 */ /* 0x0004e20000002000 */
[----:B------:R-:W-:Y:S01]  /*03b0*/  @!P5 FMUL R28, R28, 16777216 ;  /* 0x4b8000001c1cd820 */ /* 0x000fe20000400000 */
[----:B------:R-:W-:-:S06]  /*03c0*/  FSEL R20, R16, 1, P4 ;  /* 0x3f80000010147808 */ /* 0x000fcc0002000000 */
[----:B------:R-:W3:Y:S01]  /*03d0*/  MUFU.RCP R11, R11 ;  /* 0x0000000b000b7308 */ /* 0x000ee20000001000 */
[C---:B-1----:R-:W-:Y:S01]  /*03e0*/  FSEL R18, R16.reuse, 1, P3 ;  /* 0x3f80000010127808 */ /* 0x042fe20001800000 */
[----:B------:R-:W-:Y:S01]  /*03f0*/  FADD R5, R5, -R9 ;  /* 0x8000000905057221 */ /* 0x000fe20000000000 */
[----:B--2---:R-:W-:Y:S01]  /*0400*/  FSEL R17, R16, 1, P6 ;  /* 0x3f80000010117808 */ /* 0x004fe20003000000 */
[----:B------:R-:W-:Y:S01]  /*0410*/  @P6 FMUL R12, R12, 0.25 ;  /* 0x3e8000000c0c6820 */ /* 0x000fe20000400000 */
[----:B------:R-:W-:Y:S02]  /*0420*/  FSETP.GEU.AND P3, PT, R13, 1.175494350822287508e-38, PT ;  /* 0x008000000d00780b */ /* 0x000fe40003f6e000 */
[----:B----4-:R-:W-:Y:S01]  /*0430*/  FSETP.GT.AND P4, PT, R10, 8.50705917302346158658e+37, PT ;  /* 0x7e8000000a00780b */ /* 0x010fe20003f84000 */
[----:B------:R1:W2:Y:S01]  /*0440*/  MUFU.RCP R9, R28 ;  /* 0x0000001c00097308 */ /* 0x0002a20000001000 */
[----:B------:R-:W-:Y:S01]  /*0450*/  @!P0 FMUL R20, R20, 16777216 ;  /* 0x4b80000014148820 */ /* 0x000fe20000400000 */
[----:B------:R-:W-:Y:S01]  /*0460*/  @!P1 FMUL R12, R12, 16777216 ;  /* 0x4b8000000c0c9820 */ /* 0x000fe20000400000 */
[----:B------:R-:W-:Y:S01]  /*0470*/  @!P5 FMUL R18, R18, 16777216 ;  /* 0x4b8000001212d820 */ /* 0x000fe20000400000 */
[----:B------:R-:W-:Y:S01]  /*0480*/  @!P1 FMUL R17, R17, 16777216 ;  /* 0x4b80000011119820 */ /* 0x000fe20000400000 */
[----:B------:R-:W-:-:S02]  /*0490*/  FSETP.GEU.AND P5, PT, R10, 1.175494350822287508e-38, PT ;  /* 0x008000000a00780b */ /* 0x000fc40003fae000 */
[----:B-----5:R-:W-:Y:S01]  /*04a0*/  FSETP.GT.AND P1, PT, R4, 8.50705917302346158658e+37, PT ;  /* 0x7e8000000400780b */ /* 0x020fe20003f24000 */
[----:B------:R-:W-:Y:S01]  /*04b0*/  @P2 FMUL R13, R13, 0.25 ;  /* 0x3e8000000d0d2820 */ /* 0x000fe20000400000 */
[----:B---3--:R-:W-:Y:S01]  /*04c0*/  FSETP.GT.AND P6, PT, R14, 8.50705917302346158658e+37, PT ;  /* 0x7e8000000e00780b */ /* 0x008fe20003fc4000 */
[----:B01----:R-:W-:Y:S01]  /*04d0*/  FMUL R28, R11, R20 ;  /* 0x000000140b1c7220 */ /* 0x003fe20000400000 */
[----:B------:R-:W-:Y:S02]  /*04e0*/  FSEL R11, R16, 1, P2 ;  /* 0x3f800000100b7808 */ /* 0x000fe40001000000 */
[----:B------:R-:W-:Y:S02]  /*04f0*/  FSETP.GEU.AND P2, PT, R4, 1.175494350822287508e-38, PT ;  /* 0x008000000400780b */ /* 0x000fe40003f4e000 */
[----:B------:R-:W-:Y:S01]  /*0500*/  FSETP.GEU.AND P0, PT, R14, 1.175494350822287508e-38, PT ;  /* 0x008000000e00780b */ /* 0x000fe20003f0e000 */
[----:B------:R-:W-:Y:S01]  /*0510*/  FADD R27, R23, -R27 ;  /* 0x8000001b171b7221 */ /* 0x000fe20000000000 */
[----:B------:R-:W-:Y:S01]  /*0520*/  FADD R26, R22, -R26 ;  /* 0x8000001a161a7221 */ /* 0x000fe20000000000 */
[----:B------:R-:W-:Y:S01]  /*0530*/  FADD R25, R21, -R25 ;  /* 0x8000001915197221 */ /* 0x000fe20000000000 */
[----:B------:R-:W-:Y:S01]  /*0540*/  @!P3 FMUL R13, R13, 16777216 ;  /* 0x4b8000000d0db820 */ /* 0x000fe20000400000 */
[----:B------:R-:W-:Y:S01]  /*0550*/  @P4 FMUL R10, R10, 0.25 ;  /* 0x3e8000000a0a4820 */ /* 0x000fe20000400000 */
[----:B------:R-:W0:Y:S01]  /*0560*/  LDC.64 R20, c[0x0][0x228] ;  /* 0x00008a00ff147b82 */ /* 0x000e220000000a00 */
[----:B--2---:R-:W-:Y:S01]  /*0570*/  FMUL R9, R9, R18 ;  /* 0x0000001209097220 */ /* 0x004fe20000400000 */
[----:B------:R-:W-:Y:S01]  /*0580*/  MUFU.RCP R12, R12 ;  /* 0x0000000c000c7308 */ /* 0x000fe20000001000 */
[----:B------:R-:W-:Y:S01]  /*0590*/  @!P5 FMUL R10, R10, 16777216 ;  /* 0x4b8000000a0ad820 */ /* 0x000fe20000400000 */
[----:B------:R-:W-:-:S04]  /*05a0*/  @P1 FMUL R4, R4, 0.25 ;  /* 0x3e80000004041820 */ /* 0x000fc80000400000 */
[----:B------:R-:W1:Y:S02]  /*05b0*/  LDC.64 R22, c[0x0][0x230] ;  /* 0x00008c00ff167b82 */ /* 0x000e640000000a00 */
[----:B------:R2:W3:Y:S01]  /*05c0*/  MUFU.RCP R18, R13 ;  /* 0x0000000d00127308 */ /* 0x0004e20000001000 */
[----:B------:R-:W-:Y:S01]  /*05d0*/  @P6 FMUL R14, R14, 0.25 ;  /* 0x3e8000000e0e6820 */ /* 0x000fe20000400000 */
[----:B------:R-:W-:-:S03]  /*05e0*/  @!P2 FMUL R4, R4, 16777216 ;  /* 0x4b8000000404a820 */ /* 0x000fc60000400000 */
[----:B------:R-:W-:-:S03]  /*05f0*/  @!P0 FMUL R14, R14, 16777216 ;  /* 0x4b8000000e0e8820 */ /* 0x000fc60000400000 */
[----:B------:R-:W4:Y:S01]  /*0600*/  MUFU.RCP R29, R10 ;  /* 0x0000000a001d7308 */ /* 0x000f220000001000 */
[----:B--2---:R-:W-:Y:S01]  /*0610*/  FMUL R13, R8, R9 ;  /* 0x00000009080d7220 */ /* 0x004fe20000400000 */
[----:B------:R-:W-:Y:S01]  /*0620*/  @!P3 FMUL R11, R11, 16777216 ;  /* 0x4b8000000b0bb820 */ /* 0x000fe20000400000 */
[----:B------:R-:W-:Y:S01]  /*0630*/  FSEL R8, R16, 1, P4 ;  /* 0x3f80000010087808 */ /* 0x000fe20002000000 */
[----:B------:R-:W-:-:S04]  /*0640*/  FMUL R28, R5, R28 ;  /* 0x0000001c051c7220 */ /* 0x000fc80000400000 */
[----:B------:R-:W2:Y:S01]  /*0650*/  MUFU.RCP R30, R14 ;  /* 0x0000000e001e7308 */ /* 0x000ea20000001000 */
[----:B---3--:R-:W-:Y:S01]  /*0660*/  FMUL R18, R18, R11 ;  /* 0x0000000b12127220 */ /* 0x008fe20000400000 */
[----:B------:R-:W-:Y:S01]  /*0670*/  FMUL R17, R12, R17 ;  /* 0x000000110c117220 */ /* 0x000fe20000400000 */
[----:B------:R-:W-:-:S05]  /*0680*/  @!P5 FMUL R8, R8, 16777216 ;  /* 0x4b8000000808d820 */ /* 0x000fca0000400000 */
[----:B------:R-:W3:Y:S01]  /*0690*/  MUFU.RCP R4, R4 ;  /* 0x0000000400047308 */ /* 0x000ee20000001000 */
[C---:B------:R-:W-:Y:S02]  /*06a0*/  FSEL R11, R16.reuse, 1, P6 ;  /* 0x3f800000100b7808 */ /* 0x040fe40003000000 */
[----:B------:R-:W-:Y:S01]  /*06b0*/  FSEL R5, R16, 1, P1 ;  /* 0x3f80000010057808 */ /* 0x000fe20000800000 */
[----:B------:R-:W-:Y:S01]  /*06c0*/  FMUL R17, R6, R17 ;  /* 0x0000001106117220 */ /* 0x000fe20000400000 */
[----:B------:R-:W-:Y:S01]  /*06d0*/  FMUL R18, R7, R18 ;  /* 0x0000001207127220 */ /* 0x000fe20000400000 */
[----:B----4-:R-:W-:Y:S01]  /*06e0*/  FMUL R29, R29, R8 ;  /* 0x000000081d1d7220 */ /* 0x010fe20000400000 */
[----:B0-----:R-:W-:-:S04]  /*06f0*/  IMAD.WIDE R8, R3, 0x4, R20 ;  /* 0x0000000403087825 */ /* 0x001fc800078e0214 */
[----:B------:R-:W-:Y:S01]  /*0700*/  @!P0 FMUL R11, R11, 16777216 ;  /* 0x4b8000000b0b8820 */ /* 0x000fe20000400000 */
[----:B------:R-:W-:Y:S01]  /*0710*/  @!P2 FMUL R5, R5, 16777216 ;  /* 0x4b8000000505a820 */ /* 0x000fe20000400000 */
[----:B-1----:R-:W-:-:S04]  /*0720*/  IMAD.WIDE R6, R3, 0x4, R22 ;  /* 0x0000000403067825 */ /* 0x002fc800078e0216 */
[----:B--2---:R-:W-:Y:S02]  /*0730*/  FMUL R30, R30, R11 ;  /* 0x0000000b1e1e7220 */ /* 0x004fe40000400000 */
[----:B------:R-:W2:Y:S01]  /*0740*/  LDG.E.EL.128 R8, desc[UR4][R8.64] ;  /* 0x0000000408087981 */ /* 0x000ea2000c2e1d00 */
[----:B---3--:R-:W-:-:S03]  /*0750*/  FMUL R3, R4, R5 ;  /* 0x0000000504037220 */ /* 0x008fc60000400000 */
[----:B------:R-:W2:Y:S01]  /*0760*/  LDG.E.EL.128 R4, desc[UR4][R6.64] ;  /* 0x0000000406047981 */ /* 0x000ea2000c2e1d00 */
[----:B------:R-:W-:-:S04]  /*0770*/  IMAD.WIDE R14, R2, 0x4, R20 ;  /* 0x00000004020e7825 */ /* 0x000fc800078e0214 */
[----:B------:R-:W-:-:S06]  /*0780*/  IMAD.WIDE R22, R2, 0x4, R22 ;  /* 0x0000000402167825 */ /* 0x000fcc00078e0216 */
[----:B------:R-:W3:Y:S01]  /*0790*/  LDG.E.EL.128 R20, desc[UR4][R22.64] ;  /* 0x0000000416147981 */ /* 0x000ee2000c2e1d00 */
[----:B------:R-:W-:Y:S01]  /*07a0*/  FADD R19, R19, 9.9999997473787516356e-06 ;  /* 0x3727c5ac13137421 */ /* 0x000fe20000000000 */
[----:B--2---:R-:W-:Y:S02]  /*07b0*/  FFMA R4, R8, R13, R4 ;  /* 0x0000000d08047223 */ /* 0x004fe40000000004 */
[----:B------:R-:W3:Y:S01]  /*07c0*/  LDG.E.EL.128 R12, desc[UR4][R14.64] ;  /* 0x000000040e0c7981 */ /* 0x000ee2000c2e1d00 */
[----:B------:R-:W-:Y:S02]  /*07d0*/  FFMA R5, R9, R28, R5 ;  /* 0x0000001c09057223 */ /* 0x000fe40000000005 */
[----:B------:R-:W0:Y:S02]  /*07e0*/  MUFU.SQRT R28, R19 ;  /* 0x00000013001c7308 */ /* 0x000e240000002000 */
[C---:B0-----:R-:W-:Y:S02]  /*07f0*/  FSETP.GT.AND P0, PT, R28.reuse, 8.50705917302346158658e+37, PT ;  /* 0x7e8000001c00780b */ /* 0x041fe40003f04000 */
[----:B------:R-:W-:-:S11]  /*0800*/  FSETP.GEU.AND P1, PT, R28, 1.175494350822287508e-38, PT ;  /* 0x008000001c00780b */ /* 0x000fd60003f2e000 */
[----:B------:R-:W-:-:S04]  /*0810*/  @P0 FMUL R28, R28, 0.25 ;  /* 0x3e8000001c1c0820 */ /* 0x000fc80000400000 */
[----:B------:R-:W-:-:S04]  /*0820*/  @!P1 FMUL R28, R28, 16777216 ;  /* 0x4b8000001c1c9820 */ /* 0x000fc80000400000 */
[----:B------:R-:W0:Y:S01]  /*0830*/  MUFU.RCP R2, R28 ;  /* 0x0000001c00027308 */ /* 0x000e220000001000 */
[----:B------:R-:W-:-:S05]  /*0840*/  FSEL R9, R16, 1, P0 ;  /* 0x3f80000010097808 */ /* 0x000fca0000000000 */
[----:B------:R-:W-:-:S04]  /*0850*/  @!P1 FMUL R9, R9, 16777216 ;  /* 0x4b80000009099820 */ /* 0x000fc80000400000 */
[----:B0-----:R-:W-:Y:S02]  /*0860*/  FMUL R2, R2, R9 ;  /* 0x0000000902027220 */ /* 0x001fe40000400000 */
[----:B------:R-:W0:Y:S01]  /*0870*/  LDC.64 R8, c[0x0][0x238] ;  /* 0x00008e00ff087b82 */ /* 0x000e220000000a00 */
[----:B------:R-:W-:Y:S01]  /*0880*/  FMUL R29, R24, R29 ;  /* 0x0000001d181d7220 */ /* 0x000fe20000400000 */
[----:B------:R-:W-:Y:S01]  /*0890*/  FMUL R30, R25, R30 ;  /* 0x0000001e191e7220 */ /* 0x000fe20000400000 */
[----:B------:R-:W-:Y:S01]  /*08a0*/  FMUL R3, R26, R3 ;  /* 0x000000031a037220 */ /* 0x000fe20000400000 */
[----:B------:R-:W-:Y:S01]  /*08b0*/  FMUL R2, R27, R2 ;  /* 0x000000021b027220 */ /* 0x000fe20000400000 */
[----:B------:R-:W-:Y:S01]  /*08c0*/  FFMA R6, R10, R17, R6 ;  /* 0x000000110a067223 */ /* 0x000fe20000000006 */
[----:B------:R-:W-:Y:S01]  /*08d0*/  FFMA R7, R11, R18, R7 ;  /* 0x000000120b077223 */ /* 0x000fe20000000007 */
[----:B0-----:R-:W-:-:S05]  /*08e0*/  IMAD.WIDE R8, R0, 0x4, R8 ;  /* 0x0000000400087825 */ /* 0x001fca00078e0208 */
[----:B------:R-:W-:Y:S01]  /*08f0*/  STG.E.128 desc[UR4][R8.64], R4 ;  /* 0x0000000408007986 */ /* 0x000fe2000c101d04 */
[----:B---3--:R-:W-:Y:S01]  /*0900*/  FFMA R12, R12, R29, R20 ;  /* 0x0000001d0c0c7223 */ /* 0x008fe20000000014 */
[----:B------:R-:W-:Y:S01]  /*0910*/  FFMA R13, R13, R30, R21 ;  /* 0x0000001e0d0d7223 */ /* 0x000fe20000000015 */
[----:B------:R-:W-:Y:S01]  /*0920*/  FFMA R14, R14, R3, R22 ;  /* 0x000000030e0e7223 */ /* 0x000fe20000000016 */
[----:B------:R-:W-:-:S05]  /*0930*/  FFMA R15, R15, R2, R23 ;  /* 0x000000020f0f7223 */ /* 0x000fca0000000017 */
[----:B------:R-:W-:Y:S01]  /*0940*/  STG.E.128 desc[UR4][R8.64+0x800], R12 ;  /* 0x0008000c08007986 */ /* 0x000fe2000c101d04 */
[----:B------:R-:W-:Y:S05]  /*0950*/  EXIT ;  /* 0x000000000000794d */ /* 0x000fea0003800000 */
.L_x_0:
[----:B------:R-:W-:-:S00]  /*0960*/  BRA `(.L_x_0) ;  /* 0xfffffffc00fc7947 */ /* 0x000fc0000383ffff */
[----:B------:R-:W-:-:S00]  /*0970*/  NOP ;  /* 0x0000000000007918 */ /* 0x000fc00000000000 */
        /* <DEDUP_REMOVED lines=8> */
.L_x_1:


//--------------------- .nv.global.init           --------------------------
	.section	.nv.global.init,"aw",@progbits
.nv.global.init:
	.type		_$_str,@object
	.size		_$_str,(_$_str_$_2 - _$_str)
_$_str:
        /*0000*/ 	.byte	0x5f, 0x5f, 0x43, 0x55, 0x44, 0x41, 0x5f, 0x46, 0x54, 0x5a, 0x00
	.type		_$_str_$_2,@object
	.size		_$_str_$_2,(.L_1 - _$_str_$_2)
_$_str_$_2:
        /*000b*/ 	.byte	0x5f, 0x5f, 0x43, 0x55, 0x44, 0x41, 0x5f, 0x50, 0x52, 0x45, 0x43, 0x5f, 0x53, 0x51, 0x52, 0x54
        /*001b*/ 	.byte	0x00
.L_1:


//--------------------- .nv.constant0.triton_poi_fused__native_batch_norm_legit_no_training_37 --------------------------
	.section	.nv.constant0.triton_poi_fused__native_batch_norm_legit_no_training_37,"a",@progbits
	.sectionflags	@""
	.align	4
.nv.constant0.triton_poi_fused__native_batch_norm_legit_no_training_37:
	.zero		580
